	.headerflags	@"EF_CUDA_TEXMODE_UNIFIED EF_CUDA_64BIT_ADDRESS EF_CUDA_ACCELERATORS EF_CUDA_SM90 EF_CUDA_VIRTUAL_SM(EF_CUDA_SM90)"
	.elftype	@"ET_EXEC"


//--------------------- .nv.info                  --------------------------
	.section	.nv.info,"",@"SHT_CUDA_INFO"
	.align	4


	//----- nvinfo : EIATTR_REGCOUNT
	.align		4
        /*0000*/ 	.byte	0x04, 0x2f
        /*0002*/ 	.short	(.L_3 - .L_2)
	.align		4
.L_2:
        /*0004*/ 	.word	index@(triton_poi_fused__native_batch_norm_legit_no_training_relu_4)
        /*0008*/ 	.word	0x00000020


	//----- nvinfo : EIATTR_MIN_STACK_SIZE
	.align		4
.L_3:
        /*000c*/ 	.byte	0x04, 0x12
        /*000e*/ 	.short	(.L_5 - .L_4)
	.align		4
.L_4:
        /*0010*/ 	.word	index@(triton_poi_fused__native_batch_norm_legit_no_training_relu_4)
        /*0014*/ 	.word	0x00000000


	//----- nvinfo : EIATTR_FRAME_SIZE
	.align		4
.L_5:
        /*0018*/ 	.byte	0x04, 0x11
        /*001a*/ 	.short	(.L_7 - .L_6)
	.align		4
.L_6:
        /*001c*/ 	.word	index@(triton_poi_fused__native_batch_norm_legit_no_training_relu_4)
        /*0020*/ 	.word	0x00000000


	//----- nvinfo : EIATTR_MIN_STACK_SIZE
	.align		4
.L_7:
        /*0024*/ 	.byte	0x04, 0x12
        /*0026*/ 	.short	(.L_9 - .L_8)
	.align		4
.L_8:
        /*0028*/ 	.word	index@(triton_poi_fused__native_batch_norm_legit_no_training_relu_4)
        /*002c*/ 	.word	0x00000000
.L_9:


//--------------------- .nv.info.triton_poi_fused__native_batch_norm_legit_no_training_relu_4 --------------------------
	.section	.nv.info.triton_poi_fused__native_batch_norm_legit_no_training_relu_4,"",@"SHT_CUDA_INFO"
	.sectionflags	@""
	.align	4


	//----- nvinfo : EIATTR_CUDA_API_VERSION
	.align		4
        /*0000*/ 	.byte	0x04, 0x37
        /*0002*/ 	.short	(.L_11 - .L_10)
.L_10:
        /*0004*/ 	.word	0x0000007c


	//----- nvinfo : EIATTR_KPARAM_INFO
	.align		4
.L_11:
        /*0008*/ 	.byte	0x04, 0x17
        /*000a*/ 	.short	(.L_13 - .L_12)
.L_12:
        /*000c*/ 	.word	0x00000000
        /*0010*/ 	.short	0x0007
        /*0012*/ 	.short	0x0034
        /*0014*/ 	.byte	0x00, 0xf0, 0x11, 0x00


	//----- nvinfo : EIATTR_KPARAM_INFO
	.align		4
.L_13:
        /*0018*/ 	.byte	0x04, 0x17
        /*001a*/ 	.short	(.L_15 - .L_14)
.L_14:
        /*001c*/ 	.word	0x00000000
        /*0020*/ 	.short	0x0006
        /*0022*/ 	.short	0x0030
        /*0024*/ 	.byte	0x00, 0xf0, 0x11, 0x00


	//----- nvinfo : EIATTR_KPARAM_INFO
	.align		4
.L_15:
        /*0028*/ 	.byte	0x04, 0x17
        /*002a*/ 	.short	(.L_17 - .L_16)
.L_16:
        /*002c*/ 	.word	0x00000000
        /*0030*/ 	.short	0x0005
        /*0032*/ 	.short	0x0028
        /*0034*/ 	.byte	0x00, 0xf4, 0x21, 0x00


	//----- nvinfo : EIATTR_KPARAM_INFO
	.align		4
.L_17:
        /*0038*/ 	.byte	0x04, 0x17
        /*003a*/ 	.short	(.L_19 - .L_18)
.L_18:
        /*003c*/ 	.word	0x00000000
        /*0040*/ 	.short	0x0004
        /*0042*/ 	.short	0x0020
        /*0044*/ 	.byte	0x00, 0xf4, 0x21, 0x00


	//----- nvinfo : EIATTR_KPARAM_INFO
	.align		4
.L_19:
        /*0048*/ 	.byte	0x04, 0x17
        /*004a*/ 	.short	(.L_21 - .L_20)
.L_20:
        /*004c*/ 	.word	0x00000000
        /*0050*/ 	.short	0x0003
        /*0052*/ 	.short	0x0018
        /*0054*/ 	.byte	0x00, 0xf4, 0x21, 0x00


	//----- nvinfo : EIATTR_KPARAM_INFO
	.align		4
.L_21:
        /*0058*/ 	.byte	0x04, 0x17
        /*005a*/ 	.short	(.L_23 - .L_22)
.L_22:
        /*005c*/ 	.word	0x00000000
        /*0060*/ 	.short	0x0002
        /*0062*/ 	.short	0x0010
        /*0064*/ 	.byte	0x00, 0xf4, 0x21, 0x00


	//----- nvinfo : EIATTR_KPARAM_INFO
	.align		4
.L_23:
        /*0068*/ 	.byte	0x04, 0x17
        /*006a*/ 	.short	(.L_25 - .L_24)
.L_24:
        /*006c*/ 	.word	0x00000000
        /*0070*/ 	.short	0x0001
        /*0072*/ 	.short	0x0008
        /*0074*/ 	.byte	0x00, 0xf4, 0x21, 0x00


	//----- nvinfo : EIATTR_KPARAM_INFO
	.align		4
.L_25:
        /*0078*/ 	.byte	0x04, 0x17
        /*007a*/ 	.short	(.L_27 - .L_26)
.L_26:
        /*007c*/ 	.word	0x00000000
        /*0080*/ 	.short	0x0000
        /*0082*/ 	.short	0x0000
        /*0084*/ 	.byte	0x00, 0xf4, 0x21, 0x00


	//----- nvinfo : EIATTR_SPARSE_MMA_MASK
	.align		4
.L_27:
        /*0088*/ 	.byte	0x03, 0x50
        /*008a*/ 	.short	0x0000


	//----- nvinfo : EIATTR_MAXREG_COUNT
	.align		4
        /*008c*/ 	.byte	0x03, 0x1b
        /*008e*/ 	.short	0x00ff


	//----- nvinfo : EIATTR_EXIT_INSTR_OFFSETS
	.align		4
        /*0090*/ 	.byte	0x04, 0x1c
        /*0092*/ 	.short	(.L_29 - .L_28)


	//   ....[0]....
.L_28:
        /*0094*/ 	.word	0x00000b90


	//----- nvinfo : EIATTR_REQNTID
	.align		4
.L_29:
        /*0098*/ 	.byte	0x04, 0x10
        /*009a*/ 	.short	(.L_31 - .L_30)
.L_30:
        /*009c*/ 	.word	0x00000080
        /*00a0*/ 	.word	0x00000001
        /*00a4*/ 	.word	0x00000001


	//----- nvinfo : EIATTR_CBANK_PARAM_SIZE
	.align		4
.L_31:
        /*00a8*/ 	.byte	0x03, 0x19
        /*00aa*/ 	.short	0x0038


	//----- nvinfo : EIATTR_PARAM_CBANK
	.align		4
        /*00ac*/ 	.byte	0x04, 0x0a
        /*00ae*/ 	.short	(.L_33 - .L_32)
	.align		4
.L_32:
        /*00b0*/ 	.word	index@(.nv.constant0.triton_poi_fused__native_batch_norm_legit_no_training_relu_4)
        /*00b4*/ 	.short	0x0210
        /*00b6*/ 	.short	0x0038


	//----- nvinfo : EIATTR_SW_WAR
	.align		4
.L_33:
        /*00b8*/ 	.byte	0x04, 0x36
        /*00ba*/ 	.short	(.L_35 - .L_34)
.L_34:
        /*00bc*/ 	.word	0x00000008
.L_35:


//--------------------- .nv.callgraph             --------------------------
	.section	.nv.callgraph,"",@"SHT_CUDA_CALLGRAPH"
	.align	4
	.sectionentsize	8
	.align		4
        /*0000*/ 	.word	0x00000000
	.align		4
        /*0004*/ 	.word	0xffffffff
	.align		4
        /*0008*/ 	.word	0x00000000
	.align		4
        /*000c*/ 	.word	0xfffffffe
	.align		4
        /*0010*/ 	.word	0x00000000
	.align		4
        /*0014*/ 	.word	0xfffffffd
	.align		4
        /*0018*/ 	.word	0x00000000
	.align		4
        /*001c*/ 	.word	0xfffffffc


//--------------------- .nv.constant4             --------------------------
	.section	.nv.constant4,"a",@progbits
	.align	8
	.align		8
.nv.constant4:
        /*0000*/ 	.dword	_$_str
	.align		8
        /*0008*/ 	.dword	_$_str_$_2


//--------------------- .text.triton_poi_fused__native_batch_norm_legit_no_training_relu_4 --------------------------
	.section	.text.triton_poi_fused__native_batch_norm_legit_no_training_relu_4,"ax",@progbits
	.sectionflags	@"SHF_BARRIERS=1"
	.align	128
        .global         triton_poi_fused__native_batch_norm_legit_no_training_relu_4
        .type           triton_poi_fused__native_batch_norm_legit_no_training_relu_4,@function
        .size           triton_poi_fused__native_batch_norm_legit_no_training_relu_4,(.L_x_1 - triton_poi_fused__native_batch_norm_legit_no_training_relu_4)
        .other          triton_poi_fused__native_batch_norm_legit_no_training_relu_4,@"STO_CUDA_ENTRY STV_DEFAULT"
triton_poi_fused__native_batch_norm_legit_no_training_relu_4:
.text.triton_poi_fused__native_batch_norm_legit_no_training_relu_4:
[----:B------:R-:W-:Y:S01]  /*0000*/  LDC R1, c[0x0][0x28] ;  /* 0x00000a00ff017b82 */ /* 0x000fe20000000800 */
[----:B------:R-:W1:Y:S07]  /*0010*/  S2R R2, SR_TID.X ;  /* 0x0000000000027919 */ /* 0x000e6e0000002100 */
[----:B------:R-:W2:Y:S01]  /*0020*/  LDC.64 R6, c[0x0][0x218] ;  /* 0x00008600ff067b82 */ /* 0x000ea20000000a00 */
[----:B------:R-:W-:Y:S01]  /*0030*/  ULDC.64 UR6, c[0x0][0x208] ;  /* 0x0000820000067ab9 */ /* 0x000fe20000000a00 */
[----:B------:R-:W3:Y:S01]  /*0040*/  S2R R9, SR_CTAID.Y ;  /* 0x0000000000097919 */ /* 0x000ee20000002600 */
[----:B------:R-:W4:Y:S05]  /*0050*/  S2R R0, SR_CTAID.X ;  /* 0x0000000000007919 */ /* 0x000f2a0000002500 */
[----:B------:R-:W5:Y:S08]  /*0060*/  LDC.64 R16, c[0x0][0x220] ;  /* 0x00008800ff107b82 */ /* 0x000f700000000a00 */
[----:B------:R-:W5:Y:S08]  /*0070*/  LDC.64 R20, c[0x0][0x228] ;  /* 0x00008a00ff147b82 */ /* 0x000f700000000a00 */
[----:B------:R-:W5:Y:S01]  /*0080*/  LDC.64 R22, c[0x0][0x230] ;  /* 0x00008c00ff167b82 */ /* 0x000f620000000a00 */
[----:B-1----:R-:W-:Y:S01]  /*0090*/  SHF.L.U32 R4, R2, 0x2, RZ ;  /* 0x0000000202047819 */ /* 0x002fe200000006ff */
[----:B---3--:R-:W-:-:S03]  /*00a0*/  IMAD.SHL.U32 R3, R9, 0x400, RZ ;  /* 0x0000040009037824 */ /* 0x008fc600078e00ff */
[----:B------:R-:W-:Y:S02]  /*00b0*/  LOP3.LUT R4, R4, 0x1fc, RZ, 0xc0, !PT ;  /* 0x000001fc04047812 */ /* 0x000fe400078ec0ff */
[----:B------:R-:W-:Y:S02]  /*00c0*/  SHF.R.S32.HI R12, RZ, 0x15, R9 ;  /* 0x00000015ff0c7819 */ /* 0x000fe40000011409 */
[----:B------:R-:W-:Y:S02]  /*00d0*/  LOP3.LUT R25, R3, R4, RZ, 0xfc, !PT ;  /* 0x0000000403197212 */ /* 0x000fe400078efcff */
[----:B------:R-:W1:Y:S01]  /*00e0*/  LDC.64 R4, c[0x0][0x210] ;  /* 0x00008400ff047b82 */ /* 0x000e620000000a00 */
[----:B------:R-:W-:Y:S02]  /*00f0*/  SGXT R12, R12, 0x1 ;  /* 0x000000010c0c781a */ /* 0x000fe40000000200 */
[----:B------:R-:W-:Y:S02]  /*0100*/  SHF.R.S32.HI R8, RZ, 0x1f, R25 ;  /* 0x0000001fff087819 */ /* 0x000fe40000011419 */
[----:B------:R-:W-:-:S02]  /*0110*/  LEA.HI R12, R12, R25, RZ, 0x9 ;  /* 0x000000190c0c7211 */ /* 0x000fc400078f48ff */
[----:B------:R-:W-:Y:S02]  /*0120*/  LEA.HI R8, R8, R25, RZ, 0x9 ;  /* 0x0000001908087211 */ /* 0x000fe400078f48ff */
[----:B------:R-:W-:Y:S02]  /*0130*/  LEA R12, R12, 0x200000, 0xc ;  /* 0x002000000c0c7811 */ /* 0x000fe400078e60ff */
[C---:B------:R-:W-:Y:S02]  /*0140*/  LOP3.LUT R10, R8.reuse, 0xfffffe00, RZ, 0xc0, !PT ;  /* 0xfffffe00080a7812 */ /* 0x040fe400078ec0ff */
[----:B------:R-:W-:Y:S02]  /*0150*/  SHF.L.U32 R8, R8, 0xc, RZ ;  /* 0x0000000c08087819 */ /* 0x000fe400000006ff */
[----:B------:R-:W-:Y:S01]  /*0160*/  LOP3.LUT R11, R12, 0xffe00000, RZ, 0xc0, !PT ;  /* 0xffe000000c0b7812 */ /* 0x000fe200078ec0ff */
[----:B------:R-:W-:Y:S01]  /*0170*/  IMAD.IADD R25, R25, 0x1, -R10 ;  /* 0x0000000119197824 */ /* 0x000fe200078e0a0a */
[----:B------:R-:W-:-:S03]  /*0180*/  LOP3.LUT R9, R8, 0xffe00000, RZ, 0xc0, !PT ;  /* 0xffe0000008097812 */ /* 0x000fc600078ec0ff */
[----:B--2---:R-:W-:Y:S01]  /*0190*/  IMAD.WIDE R6, R25, 0x4, R6 ;  /* 0x0000000419067825 */ /* 0x004fe200078e0206 */
[----:B----4-:R-:W-:-:S04]  /*01a0*/  LEA R8, R0, R25, 0x9 ;  /* 0x0000001900087211 */ /* 0x010fc800078e48ff */
[----:B------:R-:W-:Y:S01]  /*01b0*/  IADD3 R15, R8, R11, RZ ;  /* 0x0000000b080f7210 */ /* 0x000fe20007ffe0ff */
[----:B------:R-:W-:Y:S02]  /*01c0*/  IMAD.IADD R9, R8, 0x1, R9 ;  /* 0x0000000108097824 */ /* 0x000fe400078e0209 */
[----:B-----5:R-:W-:-:S04]  /*01d0*/  IMAD.WIDE R16, R25, 0x4, R16 ;  /* 0x0000000419107825 */ /* 0x020fc800078e0210 */
[--C-:B-1----:R-:W-:Y:S02]  /*01e0*/  IMAD.WIDE R10, R9, 0x4, R4.reuse ;  /* 0x00000004090a7825 */ /* 0x102fe400078e0204 */
[----:B------:R-:W2:Y:S02]  /*01f0*/  LDG.E.EL.128 R16, desc[UR6][R16.64] ;  /* 0x0000000610107981 */ /* 0x000ea4000c2e1d00 */
[----:B------:R-:W-:Y:S02]  /*0200*/  IMAD.WIDE R14, R15, 0x4, R4 ;  /* 0x000000040f0e7825 */ /* 0x000fe400078e0204 */
[----:B------:R-:W3:Y:S04]  /*0210*/  LDG.E.EL.128 R4, desc[UR6][R6.64] ;  /* 0x0000000606047981 */ /* 0x000ee8000c2e1d00 */
[----:B------:R-:W3:Y:S04]  /*0220*/  LDG.E.EL.128 R8, desc[UR6][R10.64] ;  /* 0x000000060a087981 */ /* 0x000ee8000c2e1d00 */
[----:B------:R-:W4:Y:S01]  /*0230*/  LDG.E.EL.128 R12, desc[UR6][R14.64] ;  /* 0x000000060e0c7981 */ /* 0x000f22000c2e1d00 */
[----:B0-----:R-:W-:-:S04]  /*0240*/  IMAD.WIDE R20, R25, 0x4, R20 ;  /* 0x0000000419147825 */ /* 0x001fc800078e0214 */
[----:B------:R-:W-:Y:S02]  /*0250*/  IMAD.WIDE R24, R25, 0x4, R22 ;  /* 0x0000000419187825 */ /* 0x000fe400078e0216 */
[----:B------:R-:W5:Y:S04]  /*0260*/  LDG.E.EL.128 R20, desc[UR6][R20.64] ;  /* 0x0000000614147981 */ /* 0x000f68000c2e1d00 */
[----:B------:R-:W5:Y:S01]  /*0270*/  LDG.E.EL.128 R24, desc[UR6][R24.64] ;  /* 0x0000000618187981 */ /* 0x000f62000c2e1d00 */
[----:B------:R-:W0:Y:S01]  /*0280*/  S2UR UR5, SR_CgaCtaId ;  /* 0x00000000000579c3 */ /* 0x000e220000008800 */
[----:B------:R-:W-:Y:S02]  /*0290*/  UMOV UR4, 0x400 ;  /* 0x0000040000047882 */ /* 0x000fe40000000000 */
[----:B0-----:R-:W-:Y:S01]  /*02a0*/  UPRMT UR4, UR5, 0x654, UR4 ;  /* 0x0000065405047896 */ /* 0x001fe20008000004 */
[--C-:B---3--:R-:W-:Y:S01]  /*02b0*/  FADD R8, R8, -R4.reuse ;  /* 0x8000000408087221 */ /* 0x108fe20000000000 */
[----:B----4-:R-:W-:Y:S01]  /*02c0*/  FADD R12, R12, -R4 ;  /* 0x800000040c0c7221 */ /* 0x010fe20000000000 */
[----:B--2---:R-:W-:Y:S01]  /*02d0*/  FADD R4, R16, 9.9999997473787516356e-06 ;  /* 0x3727c5ac10047421 */ /* 0x004fe20000000000 */
[----:B------:R-:W-:Y:S01]  /*02e0*/  FADD R16, R17, 9.9999997473787516356e-06 ;  /* 0x3727c5ac11107421 */ /* 0x000fe20000000000 */
[----:B------:R-:W-:-:S04]  /*02f0*/  FADD R18, R18, 9.9999997473787516356e-06 ;  /* 0x3727c5ac12127421 */ /* 0x000fc80000000000 */
[----:B------:R-:W0:Y:S01]  /*0300*/  MUFU.SQRT R4, R4 ;  /* 0x0000000400047308 */ /* 0x000e220000002000 */
[----:B------:R-:W-:Y:S01]  /*0310*/  FADD R19, R19, 9.9999997473787516356e-06 ;  /* 0x3727c5ac13137421 */ /* 0x000fe20000000000 */
[--C-:B------:R-:W-:Y:S01]  /*0320*/  FADD R9, R9, -R5.reuse ;  /* 0x8000000509097221 */ /* 0x100fe20000000000 */
[----:B------:R-:W-:-:S05]  /*0330*/  FADD R13, R13, -R5 ;  /* 0x800000050d0d7221 */ /* 0x000fca0000000000 */
[----:B------:R-:W1:Y:S08]  /*0340*/  MUFU.SQRT R16, R16 ;  /* 0x0000001000107308 */ /* 0x000e700000002000 */
[----:B------:R-:W2:Y:S01]  /*0350*/  MUFU.SQRT R5, R18 ;  /* 0x0000001200057308 */ /* 0x000ea20000002000 */
[----:B0-----:R-:W-:-:S07]  /*0360*/  FSETP.GT.AND P6, PT, R4, 8.50705917302346158658e+37, PT ;  /* 0x7e8000000400780b */ /* 0x001fce0003fc4000 */
[----:B------:R-:W0:Y:S01]  /*0370*/  MUFU.SQRT R17, R19 ;  /* 0x0000001300117308 */ /* 0x000e220000002000 */
[--C-:B------:R-:W-:Y:S01]  /*0380*/  FADD R10, R10, -R6.reuse ;  /* 0x800000060a0a7221 */ /* 0x100fe20000000000 */
[----:B------:R-:W-:Y:S01]  /*0390*/  FADD R14, R14, -R6 ;  /* 0x800000060e0e7221 */ /* 0x000fe20000000000 */
[----:B------:R-:W-:Y:S01]  /*03a0*/  HFMA2.MMA R6, -RZ, RZ, 1.625, 0 ;  /* 0x3e800000ff067435 */ /* 0x000fe200000001ff */
[----:B------:R-:W-:Y:S02]  /*03b0*/  FSETP.GEU.AND P5, PT, R4, 1.175494350822287508e-38, PT ;  /* 0x008000000400780b */ /* 0x000fe40003fae000 */
[C---:B-1----:R-:W-:Y:S02]  /*03c0*/  FSETP.GT.AND P4, PT, R16.reuse, 8.50705917302346158658e+37, PT ;  /* 0x7e8000001000780b */ /* 0x042fe40003f84000 */
[C---:B--2---:R-:W-:Y:S02]  /*03d0*/  FSETP.GT.AND P2, PT, R5.reuse, 8.50705917302346158658e+37, PT ;  /* 0x7e8000000500780b */ /* 0x044fe40003f44000 */
[----:B------:R-:W-:Y:S01]  /*03e0*/  FSETP.GEU.AND P3, PT, R16, 1.175494350822287508e-38, PT ;  /* 0x008000001000780b */ /* 0x000fe20003f6e000 */
[----:B------:R-:W-:Y:S01]  /*03f0*/  @P6 FMUL R4, R4, 0.25 ;  /* 0x3e80000004046820 */ /* 0x000fe20000400000 */
[----:B------:R-:W-:-:S02]  /*0400*/  FSETP.GEU.AND P0, PT, R5, 1.175494350822287508e-38, PT ;  /* 0x008000000500780b */ /* 0x000fc40003f0e000 */
[C---:B0-----:R-:W-:Y:S02]  /*0410*/  FSETP.GT.AND P1, PT, R17.reuse, 8.50705917302346158658e+37, PT ;  /* 0x7e8000001100780b */ /* 0x041fe40003f24000 */
[----:B------:R-:W-:Y:S02]  /*0420*/  FSEL R18, R6, 1, P6 ;  /* 0x3f80000006127808 */ /* 0x000fe40003000000 */
[----:B------:R-:W-:Y:S01]  /*0430*/  FSETP.GEU.AND P6, PT, R17, 1.175494350822287508e-38, PT ;  /* 0x008000001100780b */ /* 0x000fe20003fce000 */
[----:B------:R-:W-:Y:S01]  /*0440*/  @!P5 FMUL R4, R4, 16777216 ;  /* 0x4b8000000404d820 */ /* 0x000fe20000400000 */
[--C-:B------:R-:W-:Y:S01]  /*0450*/  FADD R11, R11, -R7.reuse ;  /* 0x800000070b0b7221 */ /* 0x100fe20000000000 */
[----:B------:R-:W-:Y:S01]  /*0460*/  FADD R15, R15, -R7 ;  /* 0x800000070f0f7221 */ /* 0x000fe20000000000 */
[----:B------:R-:W-:Y:S01]  /*0470*/  @P4 FMUL R16, R16, 0.25 ;  /* 0x3e80000010104820 */ /* 0x000fe20000400000 */
[----:B------:R0:W1:Y:S01]  /*0480*/  MUFU.RCP R7, R4 ;  /* 0x0000000400077308 */ /* 0x0000620000001000 */
[----:B------:R-:W-:-:S02]  /*0490*/  @P2 FMUL R5, R5, 0.25 ;  /* 0x3e80000005052820 */ /* 0x000fc40000400000 */
[----:B------:R-:W-:Y:S01]  /*04a0*/  @!P3 FMUL R16, R16, 16777216 ;  /* 0x4b8000001010b820 */ /* 0x000fe20000400000 */
[----:B------:R-:W-:Y:S01]  /*04b0*/  @P1 FMUL R17, R17, 0.25 ;  /* 0x3e80000011111820 */ /* 0x000fe20000400000 */
[----:B------:R-:W-:Y:S01]  /*04c0*/  @!P0 FMUL R5, R5, 16777216 ;  /* 0x4b80000005058820 */ /* 0x000fe20000400000 */
[----:B0-----:R-:W0:Y:S02]  /*04d0*/  S2R R4, SR_TID.X ;  /* 0x0000000000047919 */ /* 0x001e240000002100 */
[----:B------:R-:W-:Y:S01]  /*04e0*/  @!P6 FMUL R17, R17, 16777216 ;  /* 0x4b8000001111e820 */ /* 0x000fe20000400000 */
[----:B------:R-:W2:Y:S01]  /*04f0*/  MUFU.RCP R16, R16 ;  /* 0x0000001000107308 */ /* 0x000ea20000001000 */
[----:B------:R-:W-:Y:S01]  /*0500*/  @!P5 FMUL R18, R18, 16777216 ;  /* 0x4b8000001212d820 */ /* 0x000fe20000400000 */
[----:B------:R-:W-:-:S06]  /*0510*/  FSEL R19, R6, 1, P4 ;  /* 0x3f80000006137808 */ /* 0x000fcc0002000000 */
[----:B------:R-:W3:Y:S01]  /*0520*/  MUFU.RCP R5, R5 ;  /* 0x0000000500057308 */ /* 0x000ee20000001000 */
[----:B-1----:R-:W-:Y:S01]  /*0530*/  FMUL R7, R7, R18 ;  /* 0x0000001207077220 */ /* 0x002fe20000400000 */
[----:B------:R-:W-:-:S06]  /*0540*/  FSEL R18, R6, 1, P2 ;  /* 0x3f80000006127808 */ /* 0x000fcc0001000000 */
[----:B------:R-:W1:Y:S01]  /*0550*/  MUFU.RCP R17, R17 ;  /* 0x0000001100117308 */ /* 0x000e620000001000 */
[----:B------:R-:W-:Y:S01]  /*0560*/  FSEL R6, R6, 1, P1 ;  /* 0x3f80000006067808 */ /* 0x000fe20000800000 */
[----:B------:R-:W-:Y:S01]  /*0570*/  @!P3 FMUL R19, R19, 16777216 ;  /* 0x4b8000001313b820 */ /* 0x000fe20000400000 */
[----:B------:R-:W-:-:S03]  /*0580*/  @!P0 FMUL R18, R18, 16777216 ;  /* 0x4b80000012128820 */ /* 0x000fc60000400000 */
[----:B------:R-:W-:Y:S01]  /*0590*/  @!P6 FMUL R6, R6, 16777216 ;  /* 0x4b8000000606e820 */ /* 0x000fe20000400000 */
[----:B--2---:R-:W-:Y:S01]  /*05a0*/  FMUL R16, R16, R19 ;  /* 0x0000001310107220 */ /* 0x004fe20000400000 */
[----:B---3--:R-:W-:Y:S01]  /*05b0*/  FMUL R19, R5, R18 ;  /* 0x0000001205137220 */ /* 0x008fe20000400000 */
[C---:B------:R-:W-:Y:S01]  /*05c0*/  FMUL R29, R7.reuse, R8 ;  /* 0x00000008071d7220 */ /* 0x040fe20000400000 */
[----:B------:R-:W-:Y:S01]  /*05d0*/  FMUL R5, R7, R12 ;  /* 0x0000000c07057220 */ /* 0x000fe20000400000 */
[C---:B------:R-:W-:Y:S01]  /*05e0*/  FMUL R8, R16.reuse, R13 ;  /* 0x0000000d10087220 */ /* 0x040fe20000400000 */
[----:B------:R-:W-:Y:S01]  /*05f0*/  FMUL R7, R19, R14 ;  /* 0x0000000e13077220 */ /* 0x000fe20000400000 */
[----:B-1----:R-:W-:Y:S01]  /*0600*/  FMUL R6, R17, R6 ;  /* 0x0000000611067220 */ /* 0x002fe20000400000 */
[----:B------:R-:W-:Y:S01]  /*0610*/  FMUL R16, R16, R9 ;  /* 0x0000000910107220 */ /* 0x000fe20000400000 */
[----:B------:R-:W-:Y:S01]  /*0620*/  FMUL R19, R19, R10 ;  /* 0x0000000a13137220 */ /* 0x000fe20000400000 */
[----:B-----5:R-:W-:Y:S01]  /*0630*/  FFMA R29, R20, R29, R24 ;  /* 0x0000001d141d7223 */ /* 0x020fe20000000018 */
[C---:B------:R-:W-:Y:S01]  /*0640*/  FMUL R10, R6.reuse, R15 ;  /* 0x0000000f060a7220 */ /* 0x040fe20000400000 */
[----:B------:R-:W-:Y:S01]  /*0650*/  FMUL R6, R6, R11 ;  /* 0x0000000b06067220 */ /* 0x000fe20000400000 */
[C-C-:B------:R-:W-:Y:S01]  /*0660*/  FFMA R16, R21.reuse, R16, R25.reuse ;  /* 0x0000001015107223 */ /* 0x140fe20000000019 */
[----:B------:R-:W-:Y:S01]  /*0670*/  FFMA R21, R21, R8, R25 ;  /* 0x0000000815157223 */ /* 0x000fe20000000019 */
[----:B0-----:R-:W-:-:S02]  /*0680*/  IMAD.SHL.U32 R9, R4, 0x4, RZ ;  /* 0x0000000404097824 */ /* 0x001fc400078e00ff */
[----:B------:R-:W-:Y:S01]  /*0690*/  FFMA R19, R22, R19, R26 ;  /* 0x0000001316137223 */ /* 0x000fe2000000001a */
[----:B------:R-:W-:Y:S01]  /*06a0*/  FFMA R8, R23, R6, R27 ;  /* 0x0000000617087223 */ /* 0x000fe2000000001b */
[----:B------:R-:W-:Y:S02]  /*06b0*/  FSETP.GEU.AND P0, PT, R29, RZ, PT ;  /* 0x000000ff1d00720b */ /* 0x000fe40003f0e000 */
[----:B------:R-:W-:Y:S02]  /*06c0*/  LOP3.LUT R9, R9, 0x1fc, RZ, 0xc0, !PT ;  /* 0x000001fc09097812 */ /* 0x000fe400078ec0ff */
[----:B------:R-:W-:Y:S02]  /*06d0*/  FSEL R29, R29, RZ, P0 ;  /* 0x000000ff1d1d7208 */ /* 0x000fe40000000000 */
[----:B------:R-:W-:Y:S02]  /*06e0*/  FSETP.GEU.AND P2, PT, R16, RZ, PT ;  /* 0x000000ff1000720b */ /* 0x000fe40003f4e000 */
[----:B------:R-:W-:-:S02]  /*06f0*/  FSETP.GEU.AND P1, PT, R19, RZ, PT ;  /* 0x000000ff1300720b */ /* 0x000fc40003f2e000 */
[----:B------:R-:W-:Y:S02]  /*0700*/  FSETP.GEU.AND P0, PT, R8, RZ, PT ;  /* 0x000000ff0800720b */ /* 0x000fe40003f0e000 */
[----:B------:R-:W-:Y:S02]  /*0710*/  LEA R6, R9, UR4, 0x3 ;  /* 0x0000000409067c11 */ /* 0x000fe4000f8e18ff */
[----:B------:R-:W-:Y:S02]  /*0720*/  FSEL R11, R16, RZ, P2 ;  /* 0x000000ff100b7208 */ /* 0x000fe40001000000 */
[----:B------:R-:W-:Y:S02]  /*0730*/  FSEL R19, R19, RZ, P1 ;  /* 0x000000ff13137208 */ /* 0x000fe40000800000 */
[----:B------:R-:W-:Y:S01]  /*0740*/  FSEL R13, R8, RZ, P0 ;  /* 0x000000ff080d7208 */ /* 0x000fe20000000000 */
[----:B------:R-:W-:Y:S04]  /*0750*/  STS [R6], R29 ;  /* 0x0000001d06007388 */ /* 0x000fe80000000800 */
[----:B------:R-:W-:Y:S04]  /*0760*/  STS [R6+0x8], R11 ;  /* 0x0000080b06007388 */ /* 0x000fe80000000800 */
[----:B------:R-:W-:Y:S04]  /*0770*/  STS [R6+0x10], R19 ;  /* 0x0000101306007388 */ /* 0x000fe80000000800 */
[----:B------:R0:W-:Y:S01]  /*0780*/  STS [R6+0x18], R13 ;  /* 0x0000180d06007388 */ /* 0x0001e20000000800 */
[----:B------:R-:W-:-:S02]  /*0790*/  LOP3.LUT R8, R2, 0x7f, RZ, 0xc0, !PT ;  /* 0x0000007f02087812 */ /* 0x000fc400078ec0ff */
[----:B------:R-:W-:Y:S02]  /*07a0*/  LOP3.LUT R12, R4, 0x7f, RZ, 0xc0, !PT ;  /* 0x0000007f040c7812 */ /* 0x000fe400078ec0ff */
[C---:B------:R-:W-:Y:S02]  /*07b0*/  LOP3.LUT R4, R8.reuse, 0x100, RZ, 0xfc, !PT ;  /* 0x0000010008047812 */ /* 0x040fe400078efcff */
[----:B------:R-:W-:Y:S02]  /*07c0*/  LOP3.LUT R9, R8, 0x80, RZ, 0xfc, !PT ;  /* 0x0000008008097812 */ /* 0x000fe400078efcff */
[----:B------:R-:W-:Y:S02]  /*07d0*/  LOP3.LUT R17, R12, 0x180, RZ, 0xfc, !PT ;  /* 0x000001800c117812 */ /* 0x000fe400078efcff */
[----:B------:R-:W-:Y:S01]  /*07e0*/  LEA R12, R8, UR4, 0x3 ;  /* 0x00000004080c7c11 */ /* 0x000fe2000f8e18ff */
[----:B------:R-:W-:Y:S01]  /*07f0*/  BAR.SYNC.DEFER_BLOCKING 0x0 ;  /* 0x0000000000007b1d */ /* 0x000fe20000010000 */
[----:B------:R-:W-:-:S02]  /*0800*/  LEA R16, R4, UR4, 0x3 ;  /* 0x0000000404107c11 */ /* 0x000fc4000f8e18ff */
[----:B------:R-:W-:Y:S02]  /*0810*/  LEA R14, R9, UR4, 0x3 ;  /* 0x00000004090e7c11 */ /* 0x000fe4000f8e18ff */
[----:B------:R-:W-:Y:S02]  /*0820*/  LEA R17, R17, UR4, 0x3 ;  /* 0x0000000411117c11 */ /* 0x000fe4000f8e18ff */
[----:B------:R-:W-:Y:S01]  /*0830*/  FSETP.GEU.AND P2, PT, R21, RZ, PT ;  /* 0x000000ff1500720b */ /* 0x000fe20003f4e000 */
[----:B------:R-:W-:-:S03]  /*0840*/  FFMA R10, R23, R10, R27 ;  /* 0x0000000a170a7223 */ /* 0x000fc6000000001b */
[----:B------:R-:W-:Y:S01]  /*0850*/  FSEL R9, R21, RZ, P2 ;  /* 0x000000ff15097208 */ /* 0x000fe20001000000 */
[----:B------:R-:W-:Y:S01]  /*0860*/  FFMA R7, R22, R7, R26 ;  /* 0x0000000716077223 */ /* 0x000fe2000000001a */
[----:B------:R-:W-:Y:S01]  /*0870*/  FFMA R5, R20, R5, R24 ;  /* 0x0000000514057223 */ /* 0x000fe20000000018 */
[----:B------:R-:W1:Y:S04]  /*0880*/  LDS R19, [R12] ;  /* 0x000000000c137984 */ /* 0x000e680000000800 */
[----:B------:R-:W2:Y:S04]  /*0890*/  LDS R21, [R14] ;  /* 0x000000000e157984 */ /* 0x000ea80000000800 */
[----:B------:R-:W3:Y:S04]  /*08a0*/  LDS R23, [R16] ;  /* 0x0000000010177984 */ /* 0x000ee80000000800 */
[----:B------:R-:W4:Y:S01]  /*08b0*/  LDS R25, [R17] ;  /* 0x0000000011197984 */ /* 0x000f220000000800 */
[----:B------:R-:W-:Y:S01]  /*08c0*/  BAR.SYNC.DEFER_BLOCKING 0x0 ;  /* 0x0000000000007b1d */ /* 0x000fe20000010000 */
[----:B------:R-:W-:-:S02]  /*08d0*/  FSETP.GEU.AND P1, PT, R7, RZ, PT ;  /* 0x000000ff0700720b */ /* 0x000fc40003f2e000 */
[C---:B------:R-:W-:Y:S02]  /*08e0*/  FSETP.GEU.AND P0, PT, R10.reuse, RZ, PT ;  /* 0x000000ff0a00720b */ /* 0x040fe40003f0e000 */
[----:B------:R-:W-:Y:S02]  /*08f0*/  FSETP.GEU.AND P3, PT, R5, RZ, PT ;  /* 0x000000ff0500720b */ /* 0x000fe40003f6e000 */
[----:B0-----:R-:W-:Y:S02]  /*0900*/  FSEL R13, R7, RZ, P1 ;  /* 0x000000ff070d7208 */ /* 0x001fe40000800000 */
[----:B------:R-:W-:Y:S02]  /*0910*/  FSEL R15, R10, RZ, P0 ;  /* 0x000000ff0a0f7208 */ /* 0x000fe40000000000 */
[----:B------:R-:W-:Y:S02]  /*0920*/  FSEL R7, R5, RZ, P3 ;  /* 0x000000ff05077208 */ /* 0x000fe40001800000 */
[----:B------:R-:W0:Y:S03]  /*0930*/  LDC.64 R4, c[0x0][0x238] ;  /* 0x00008e00ff047b82 */ /* 0x000e260000000a00 */
[----:B------:R5:W-:Y:S04]  /*0940*/  STS [R6], R7 ;  /* 0x0000000706007388 */ /* 0x000be80000000800 */
[----:B------:R1:W-:Y:S04]  /*0950*/  STS [R6+0x8], R9 ;  /* 0x0000080906007388 */ /* 0x0003e80000000800 */
[----:B------:R1:W-:Y:S04]  /*0960*/  STS [R6+0x10], R13 ;  /* 0x0000100d06007388 */ /* 0x0003e80000000800 */
[----:B------:R1:W-:Y:S01]  /*0970*/  STS [R6+0x18], R15 ;  /* 0x0000180f06007388 */ /* 0x0003e20000000800 */
[----:B------:R-:W-:Y:S01]  /*0980*/  BAR.SYNC.DEFER_BLOCKING 0x0 ;  /* 0x0000000000007b1d */ /* 0x000fe20000010000 */
[----:B------:R-:W-:-:S05]  /*0990*/  LOP3.LUT R11, R3, 0x7f, R2, 0xf8, !PT ;  /* 0x0000007f030b7812 */ /* 0x000fca00078ef802 */
[----:B------:R0:W2:Y:S04]  /*09a0*/  LDS R27, [R12] ;  /* 0x000000000c1b7984 */ /* 0x0000a80000000800 */
[----:B------:R-:W3:Y:S04]  /*09b0*/  LDS R29, [R14] ;  /* 0x000000000e1d7984 */ /* 0x000ee80000000800 */
[----:B------:R-:W4:Y:S04]  /*09c0*/  LDS R18, [R16] ;  /* 0x0000000010127984 */ /* 0x000f280000000800 */
[----:B------:R0:W4:Y:S01]  /*09d0*/  LDS R20, [R17] ;  /* 0x0000000011147984 */ /* 0x0001220000000800 */
[----:B-----5:R-:W-:-:S02]  /*09e0*/  LOP3.LUT R7, R3, 0x100, R8, 0xfe, !PT ;  /* 0x0000010003077812 */ /* 0x020fc400078efe08 */
[----:B-1----:R-:W-:Y:S02]  /*09f0*/  LOP3.LUT R9, R3, 0x80, R8, 0xfe, !PT ;  /* 0x0000008003097812 */ /* 0x002fe400078efe08 */
[----:B------:R-:W-:Y:S02]  /*0a00*/  LOP3.LUT R3, R3, 0x180, R8, 0xfe, !PT ;  /* 0x0000018003037812 */ /* 0x000fe400078efe08 */
[-C--:B------:R-:W-:Y:S02]  /*0a10*/  LEA R11, R11, R0.reuse, 0xc ;  /* 0x000000000b0b7211 */ /* 0x080fe400078e60ff */
[-C--:B------:R-:W-:Y:S01]  /*0a20*/  LEA R13, R7, R0.reuse, 0xc ;  /* 0x00000000070d7211 */ /* 0x080fe200078e60ff */
[----:B------:R-:W-:Y:S01]  /*0a30*/  IMAD R7, R9, 0x1000, R0 ;  /* 0x0000100009077824 */ /* 0x000fe200078e0200 */
[----:B------:R-:W-:Y:S01]  /*0a40*/  LEA R15, R3, R0, 0xc ;  /* 0x00000000030f7211 */ /* 0x000fe200078e60ff */
[----:B0-----:R-:W-:Y:S01]  /*0a50*/  IMAD.WIDE R2, R11, 0x4, R4 ;  /* 0x000000040b027825 */ /* 0x001fe200078e0204 */
[----:B------:R-:W-:-:S02]  /*0a60*/  IADD3 R12, R11, 0x200000, RZ ;  /* 0x002000000b0c7810 */ /* 0x000fc40007ffe0ff */
[----:B------:R-:W-:Y:S01]  /*0a70*/  IADD3 R17, R11, 0x300000, RZ ;  /* 0x003000000b117810 */ /* 0x000fe20007ffe0ff */
[----:B------:R-:W-:Y:S01]  /*0a80*/  VIADD R14, R11, 0x280000 ;  /* 0x002800000b0e7836 */ /* 0x000fe20000000000 */
[----:B------:R-:W-:Y:S01]  /*0a90*/  IADD3 R0, R11, 0x380000, RZ ;  /* 0x003800000b007810 */ /* 0x000fe20007ffe0ff */
[--C-:B------:R-:W-:Y:S01]  /*0aa0*/  IMAD.WIDE R6, R7, 0x4, R4.reuse ;  /* 0x0000000407067825 */ /* 0x100fe200078e0204 */
[----:B------:R-:W-:Y:S03]  /*0ab0*/  STG.E desc[UR6][R2.64], R19 ;  /* 0x0000001302007986 */ /* 0x000fe6000c101906 */
[--C-:B------:R-:W-:Y:S01]  /*0ac0*/  IMAD.WIDE R8, R13, 0x4, R4.reuse ;  /* 0x000000040d087825 */ /* 0x100fe200078e0204 */
[----:B--2---:R-:W-:Y:S03]  /*0ad0*/  STG.E desc[UR6][R6.64], R21 ;  /* 0x0000001506007986 */ /* 0x004fe6000c101906 */
[--C-:B------:R-:W-:Y:S01]  /*0ae0*/  IMAD.WIDE R10, R15, 0x4, R4.reuse ;  /* 0x000000040f0a7825 */ /* 0x100fe200078e0204 */
[----:B---3--:R-:W-:Y:S03]  /*0af0*/  STG.E desc[UR6][R8.64], R23 ;  /* 0x0000001708007986 */ /* 0x008fe6000c101906 */
[--C-:B------:R-:W-:Y:S01]  /*0b00*/  IMAD.WIDE R12, R12, 0x4, R4.reuse ;  /* 0x000000040c0c7825 */ /* 0x100fe200078e0204 */
[----:B----4-:R-:W-:Y:S03]  /*0b10*/  STG.E desc[UR6][R10.64], R25 ;  /* 0x000000190a007986 */ /* 0x010fe6000c101906 */
[--C-:B------:R-:W-:Y:S01]  /*0b20*/  IMAD.WIDE R14, R14, 0x4, R4.reuse ;  /* 0x000000040e0e7825 */ /* 0x100fe200078e0204 */
[----:B------:R-:W-:Y:S03]  /*0b30*/  STG.E desc[UR6][R12.64], R27 ;  /* 0x0000001b0c007986 */ /* 0x000fe6000c101906 */
[--C-:B------:R-:W-:Y:S01]  /*0b40*/  IMAD.WIDE R16, R17, 0x4, R4.reuse ;  /* 0x0000000411107825 */ /* 0x100fe200078e0204 */
[----:B------:R-:W-:Y:S03]  /*0b50*/  STG.E desc[UR6][R14.64], R29 ;  /* 0x0000001d0e007986 */ /* 0x000fe6000c101906 */
[----:B------:R-:W-:Y:S01]  /*0b60*/  IMAD.WIDE R4, R0, 0x4, R4 ;  /* 0x0000000400047825 */ /* 0x000fe200078e0204 */
[----:B------:R-:W-:Y:S04]  /*0b70*/  STG.E desc[UR6][R16.64], R18 ;  /* 0x0000001210007986 */ /* 0x000fe8000c101906 */
[----:B------:R-:W-:Y:S01]  /*0b80*/  STG.E desc[UR6][R4.64], R20 ;  /* 0x0000001404007986 */ /* 0x000fe2000c101906 */
[----:B------:R-:W-:Y:S05]  /*0b90*/  EXIT ;  /* 0x000000000000794d */ /* 0x000fea0003800000 */
.L_x_0:
[----:B------:R-:W-:-:S00]  /*0ba0*/  BRA `(.L_x_0) ;  /* 0xfffffffc00fc7947 */ /* 0x000fc0000383ffff */
[----:B------:R-:W-:-:S00]  /*0bb0*/  NOP ;  /* 0x0000000000007918 */ /* 0x000fc00000000000 */
        /* <DEDUP_REMOVED lines=12> */
.L_x_1:


//--------------------- .nv.global.init           --------------------------
	.section	.nv.global.init,"aw",@progbits
.nv.global.init:
	.type		_$_str,@object
	.size		_$_str,(_$_str_$_2 - _$_str)
_$_str:
        /*0000*/ 	.byte	0x5f, 0x5f, 0x43, 0x55, 0x44, 0x41, 0x5f, 0x46, 0x54, 0x5a, 0x00
	.type		_$_str_$_2,@object
	.size		_$_str_$_2,(.L_1 - _$_str_$_2)
_$_str_$_2:
        /*000b*/ 	.byte	0x5f, 0x5f, 0x43, 0x55, 0x44, 0x41, 0x5f, 0x50, 0x52, 0x45, 0x43, 0x5f, 0x53, 0x51, 0x52, 0x54
        /*001b*/ 	.byte	0x00
.L_1:


//--------------------- .nv.shared.triton_poi_fused__native_batch_norm_legit_no_training_relu_4 --------------------------
	.section	.nv.shared.triton_poi_fused__native_batch_norm_legit_no_training_relu_4,"aw",@nobits
	.sectionflags	@""
	.align	16
	.zero		1024


//--------------------- .nv.constant0.triton_poi_fused__native_batch_norm_legit_no_training_relu_4 --------------------------
	.section	.nv.constant0.triton_poi_fused__native_batch_norm_legit_no_training_relu_4,"a",@progbits
	.sectionflags	@""
	.align	4
.nv.constant0.triton_poi_fused__native_batch_norm_legit_no_training_relu_4:
	.zero		584
